//
// Generated by NVIDIA NVVM Compiler
//
// Compiler Build ID: CL-36424714
// Cuda compilation tools, release 13.0, V13.0.88
// Based on NVVM 20.0.0
//

.version 9.0
.target sm_100
.address_size 64

	// .globl	_Z13conv2d_kernelPfS_S_iiii
.extern .shared .align 16 .b8 tile[];

.visible .entry _Z13conv2d_kernelPfS_S_iiii(
	.param .u64 .ptr .align 1 _Z13conv2d_kernelPfS_S_iiii_param_0,
	.param .u64 .ptr .align 1 _Z13conv2d_kernelPfS_S_iiii_param_1,
	.param .u64 .ptr .align 1 _Z13conv2d_kernelPfS_S_iiii_param_2,
	.param .u32 _Z13conv2d_kernelPfS_S_iiii_param_3,
	.param .u32 _Z13conv2d_kernelPfS_S_iiii_param_4,
	.param .u32 _Z13conv2d_kernelPfS_S_iiii_param_5,
	.param .u32 _Z13conv2d_kernelPfS_S_iiii_param_6
)
{
	.reg .pred 	%p<38>;
	.reg .b32 	%r<103>;
	.reg .b32 	%f<56>;
	.reg .b64 	%rd<25>;

	ld.param.u64 	%rd4, [_Z13conv2d_kernelPfS_S_iiii_param_0];
	ld.param.u64 	%rd2, [_Z13conv2d_kernelPfS_S_iiii_param_1];
	ld.param.u64 	%rd3, [_Z13conv2d_kernelPfS_S_iiii_param_2];
	ld.param.u32 	%r55, [_Z13conv2d_kernelPfS_S_iiii_param_3];
	ld.param.u32 	%r56, [_Z13conv2d_kernelPfS_S_iiii_param_4];
	ld.param.u32 	%r57, [_Z13conv2d_kernelPfS_S_iiii_param_5];
	ld.param.u32 	%r58, [_Z13conv2d_kernelPfS_S_iiii_param_6];
	cvta.to.global.u64 	%rd1, %rd4;
	add.s32 	%r1, %r55, -2;
	add.s32 	%r2, %r56, -2;
	mov.u32 	%r3, %tid.x;
	mov.u32 	%r4, %tid.y;
	mov.u32 	%r5, %ctaid.x;
	mov.u32 	%r6, %ntid.x;
	mad.lo.s32 	%r7, %r5, %r6, %r3;
	mov.u32 	%r8, %ctaid.y;
	mov.u32 	%r9, %ntid.y;
	mad.lo.s32 	%r10, %r8, %r9, %r4;
	mov.u32 	%r59, %ctaid.z;
	div.u32 	%r11, %r59, %r58;
	mul.lo.s32 	%r60, %r11, %r58;
	sub.s32 	%r12, %r59, %r60;
	setp.gt.u32 	%p1, %r4, 17;
	@%p1 bra 	$L__BB0_25;
	shl.b32 	%r13, %r8, 4;
	shl.b32 	%r14, %r5, 4;
	mul.lo.s32 	%r15, %r11, %r55;
	add.s32 	%r16, %r3, %r6;
	max.u32 	%r61, %r16, 18;
	setp.lt.u32 	%p2, %r16, 18;
	selp.u32 	%r62, 1, 0, %p2;
	add.s32 	%r63, %r16, %r62;
	sub.s32 	%r64, %r61, %r63;
	div.u32 	%r65, %r64, %r6;
	add.s32 	%r17, %r65, %r62;
	and.b32  	%r18, %r17, 3;
	add.s32 	%r19, %r3, %r14;
	add.s32 	%r20, %r19, %r6;
	add.s32 	%r21, %r16, %r6;
	add.s32 	%r22, %r20, %r6;
	shl.b32 	%r23, %r6, 2;
	shl.b32 	%r24, %r6, 4;
	shl.b32 	%r66, %r6, 1;
	add.s32 	%r25, %r14, %r66;
	mad.lo.s32 	%r26, %r6, 3, %r14;
	mov.u32 	%r95, %r4;
$L__BB0_2:
	setp.gt.u32 	%p3, %r3, 17;
	@%p3 bra 	$L__BB0_24;
	setp.eq.s32 	%p4, %r18, 3;
	add.s32 	%r28, %r95, %r13;
	add.s32 	%r67, %r28, %r15;
	mul.lo.s32 	%r29, %r67, %r56;
	mov.u32 	%r96, %r3;
	@%p4 bra 	$L__BB0_13;
	setp.ge.s32 	%p5, %r28, %r55;
	setp.ge.s32 	%p6, %r19, %r56;
	mov.f32 	%f49, 0f00000000;
	or.pred  	%p7, %p5, %p6;
	@%p7 bra 	$L__BB0_6;
	add.s32 	%r68, %r19, %r29;
	mul.wide.s32 	%rd5, %r68, 4;
	add.s64 	%rd6, %rd1, %rd5;
	ld.global.f32 	%f49, [%rd6];
$L__BB0_6:
	setp.eq.s32 	%p8, %r18, 0;
	mad.lo.s32 	%r69, %r95, 18, %r3;
	shl.b32 	%r70, %r69, 2;
	mov.u32 	%r71, tile;
	add.s32 	%r30, %r71, %r70;
	st.shared.f32 	[%r30], %f49;
	mov.u32 	%r96, %r16;
	@%p8 bra 	$L__BB0_13;
	setp.ge.s32 	%p10, %r20, %r56;
	mov.f32 	%f50, 0f00000000;
	or.pred  	%p11, %p5, %p10;
	@%p11 bra 	$L__BB0_9;
	add.s32 	%r72, %r20, %r29;
	mul.wide.s32 	%rd7, %r72, 4;
	add.s64 	%rd8, %rd1, %rd7;
	ld.global.f32 	%f50, [%rd8];
$L__BB0_9:
	setp.eq.s32 	%p12, %r18, 1;
	add.s32 	%r31, %r30, %r23;
	st.shared.f32 	[%r31], %f50;
	mov.u32 	%r96, %r21;
	@%p12 bra 	$L__BB0_13;
	setp.ge.s32 	%p14, %r22, %r56;
	mov.f32 	%f51, 0f00000000;
	or.pred  	%p15, %p5, %p14;
	@%p15 bra 	$L__BB0_12;
	add.s32 	%r73, %r22, %r29;
	mul.wide.s32 	%rd9, %r73, 4;
	add.s64 	%rd10, %rd1, %rd9;
	ld.global.f32 	%f51, [%rd10];
$L__BB0_12:
	add.s32 	%r96, %r21, %r6;
	add.s32 	%r74, %r31, %r23;
	st.shared.f32 	[%r74], %f51;
$L__BB0_13:
	setp.lt.u32 	%p16, %r17, 3;
	@%p16 bra 	$L__BB0_24;
	shl.b32 	%r75, %r96, 2;
	mad.lo.s32 	%r76, %r95, 72, %r75;
	mov.u32 	%r77, tile;
	add.s32 	%r101, %r77, %r76;
	add.s32 	%r97, %r14, %r96;
	add.s32 	%r100, %r97, %r6;
	add.s32 	%r99, %r25, %r96;
	add.s32 	%r98, %r26, %r96;
$L__BB0_15:
	setp.ge.s32 	%p17, %r28, %r55;
	add.s32 	%r45, %r96, %r14;
	setp.ge.s32 	%p18, %r97, %r56;
	mov.f32 	%f52, 0f00000000;
	or.pred  	%p19, %p17, %p18;
	@%p19 bra 	$L__BB0_17;
	add.s32 	%r78, %r45, %r29;
	mul.wide.s32 	%rd11, %r78, 4;
	add.s64 	%rd12, %rd1, %rd11;
	ld.global.f32 	%f52, [%rd12];
$L__BB0_17:
	st.shared.f32 	[%r101], %f52;
	add.s32 	%r46, %r45, %r6;
	setp.ge.s32 	%p21, %r100, %r56;
	mov.f32 	%f53, 0f00000000;
	or.pred  	%p22, %p17, %p21;
	@%p22 bra 	$L__BB0_19;
	add.s32 	%r79, %r46, %r29;
	mul.wide.s32 	%rd13, %r79, 4;
	add.s64 	%rd14, %rd1, %rd13;
	ld.global.f32 	%f53, [%rd14];
$L__BB0_19:
	add.s32 	%r80, %r101, %r23;
	st.shared.f32 	[%r80], %f53;
	add.s32 	%r47, %r46, %r6;
	setp.ge.s32 	%p24, %r99, %r56;
	mov.f32 	%f54, 0f00000000;
	or.pred  	%p25, %p17, %p24;
	@%p25 bra 	$L__BB0_21;
	add.s32 	%r81, %r47, %r29;
	mul.wide.s32 	%rd15, %r81, 4;
	add.s64 	%rd16, %rd1, %rd15;
	ld.global.f32 	%f54, [%rd16];
$L__BB0_21:
	shl.b32 	%r82, %r6, 3;
	add.s32 	%r83, %r101, %r82;
	st.shared.f32 	[%r83], %f54;
	setp.ge.s32 	%p27, %r98, %r56;
	mov.f32 	%f55, 0f00000000;
	or.pred  	%p28, %p17, %p27;
	@%p28 bra 	$L__BB0_23;
	add.s32 	%r84, %r47, %r6;
	add.s32 	%r85, %r84, %r29;
	mul.wide.s32 	%rd17, %r85, 4;
	add.s64 	%rd18, %rd1, %rd17;
	ld.global.f32 	%f55, [%rd18];
$L__BB0_23:
	mad.lo.s32 	%r86, %r6, 12, %r101;
	st.shared.f32 	[%r86], %f55;
	add.s32 	%r96, %r96, %r23;
	add.s32 	%r101, %r101, %r24;
	add.s32 	%r100, %r100, %r23;
	add.s32 	%r99, %r99, %r23;
	add.s32 	%r98, %r98, %r23;
	add.s32 	%r97, %r97, %r23;
	setp.lt.u32 	%p29, %r96, 18;
	@%p29 bra 	$L__BB0_15;
$L__BB0_24:
	add.s32 	%r95, %r95, %r9;
	setp.lt.u32 	%p30, %r95, 18;
	@%p30 bra 	$L__BB0_2;
$L__BB0_25:
	bar.sync 	0;
	setp.ge.s32 	%p31, %r10, %r1;
	setp.ge.s32 	%p32, %r7, %r2;
	or.pred  	%p33, %p31, %p32;
	setp.ge.s32 	%p34, %r11, %r57;
	or.pred  	%p35, %p33, %p34;
	setp.ge.s32 	%p36, %r12, %r58;
	or.pred  	%p37, %p35, %p36;
	@%p37 bra 	$L__BB0_27;
	mul.lo.s32 	%r87, %r12, 9;
	mad.lo.s32 	%r88, %r4, 18, %r3;
	shl.b32 	%r89, %r88, 2;
	mov.u32 	%r90, tile;
	add.s32 	%r91, %r90, %r89;
	ld.shared.f32 	%f22, [%r91];
	cvta.to.global.u64 	%rd19, %rd2;
	mul.wide.u32 	%rd20, %r87, 4;
	add.s64 	%rd21, %rd19, %rd20;
	ld.global.f32 	%f23, [%rd21];
	fma.rn.f32 	%f24, %f22, %f23, 0f00000000;
	ld.shared.f32 	%f25, [%r91+4];
	ld.global.f32 	%f26, [%rd21+4];
	fma.rn.f32 	%f27, %f25, %f26, %f24;
	ld.shared.f32 	%f28, [%r91+8];
	ld.global.f32 	%f29, [%rd21+8];
	fma.rn.f32 	%f30, %f28, %f29, %f27;
	ld.shared.f32 	%f31, [%r91+72];
	ld.global.f32 	%f32, [%rd21+12];
	fma.rn.f32 	%f33, %f31, %f32, %f30;
	ld.shared.f32 	%f34, [%r91+76];
	ld.global.f32 	%f35, [%rd21+16];
	fma.rn.f32 	%f36, %f34, %f35, %f33;
	ld.shared.f32 	%f37, [%r91+80];
	ld.global.f32 	%f38, [%rd21+20];
	fma.rn.f32 	%f39, %f37, %f38, %f36;
	ld.shared.f32 	%f40, [%r91+144];
	ld.global.f32 	%f41, [%rd21+24];
	fma.rn.f32 	%f42, %f40, %f41, %f39;
	ld.shared.f32 	%f43, [%r91+148];
	ld.global.f32 	%f44, [%rd21+28];
	fma.rn.f32 	%f45, %f43, %f44, %f42;
	ld.shared.f32 	%f46, [%r91+152];
	ld.global.f32 	%f47, [%rd21+32];
	fma.rn.f32 	%f48, %f46, %f47, %f45;
	mad.lo.s32 	%r92, %r11, %r58, %r12;
	mad.lo.s32 	%r93, %r92, %r1, %r10;
	mad.lo.s32 	%r94, %r93, %r2, %r7;
	cvta.to.global.u64 	%rd22, %rd3;
	mul.wide.s32 	%rd23, %r94, 4;
	add.s64 	%rd24, %rd22, %rd23;
	st.global.f32 	[%rd24], %f48;
$L__BB0_27:
	ret;

}


// ===== COMPILED SASS (sm_100) =====

	.target	sm_100

	.elftype	@"ET_EXEC"


//--------------------- .note.nv.tkinfo           --------------------------
	.section	.note.nv.tkinfo,"",@"SHT_NOTE"
	.sectionflags	@"SHF_NOTE_NV_TKINFO"
	.tkinfo
        /*0018*/ 	.word	0x00000002
        /*0030*/ 	.string	""
        /*0030*/ 	.string	"ptxas"
        /*0030*/ 	.string	"Cuda compilation tools, release 13.0, V13.0.88"
        /*0030*/ 	.string	"Build cuda_13.0.r13.0/compiler.36424714_0"
        /*0030*/ 	.string	"-arch sm_100 -m 64 "



//--------------------- .note.nv.cuinfo           --------------------------
	.section	.note.nv.cuinfo,"",@"SHT_NOTE"
	.sectionflags	@"SHF_NOTE_NV_CUINFO"
        /*0018*/ 	.short	0x0002
        /*001a*/ 	.short	0x0064
        /*001c*/ 	.short	0x0082
	.zero		2


//--------------------- .nv.info                  --------------------------
	.section	.nv.info,"",@"SHT_CUDA_INFO"
	.align	4


	//----- nvinfo : EIATTR_REGCOUNT
	.align		4
        /*0000*/ 	.byte	0x04, 0x2f
        /*0002*/ 	.short	(.L_1 - .L_0)
	.align		4
.L_0:
        /*0004*/ 	.word	index@(_Z13conv2d_kernelPfS_S_iiii)
        /*0008*/ 	.word	0x00000020


	//----- nvinfo : EIATTR_FRAME_SIZE
	.align		4
.L_1:
        /*000c*/ 	.byte	0x04, 0x11
        /*000e*/ 	.short	(.L_3 - .L_2)
	.align		4
.L_2:
        /*0010*/ 	.word	index@(_Z13conv2d_kernelPfS_S_iiii)
        /*0014*/ 	.word	0x00000000


	//----- nvinfo : EIATTR_MIN_STACK_SIZE
	.align		4
.L_3:
        /*0018*/ 	.byte	0x04, 0x12
        /*001a*/ 	.short	(.L_5 - .L_4)
	.align		4
.L_4:
        /*001c*/ 	.word	index@(_Z13conv2d_kernelPfS_S_iiii)
        /*0020*/ 	.word	0x00000000
.L_5:


//--------------------- .nv.compat                --------------------------
	.section	.nv.compat,"",@"SHT_CUDA_COMPAT_INFO"
	.align	4
        /*0000*/ 	.byte	0x02, 0x09, 0x00, 0x00, 0x02, 0x02, 0x01, 0x00, 0x02, 0x05, 0x05, 0x00, 0x03, 0x07, 0x01, 0x01
        /*0010*/ 	.byte	0x02, 0x03, 0x00, 0x00, 0x02, 0x06, 0x01, 0x00, 0x04, 0x0b, 0x08, 0x00, 0x09, 0x00, 0x00, 0x00
        /*0020*/ 	.byte	0x00, 0x00, 0x00, 0x00


//--------------------- .nv.info._Z13conv2d_kernelPfS_S_iiii --------------------------
	.section	.nv.info._Z13conv2d_kernelPfS_S_iiii,"",@"SHT_CUDA_INFO"
	.sectionflags	@""
	.align	4


	//----- nvinfo : EIATTR_CUDA_API_VERSION
	.align		4
        /*0000*/ 	.byte	0x04, 0x37
        /*0002*/ 	.short	(.L_7 - .L_6)
.L_6:
        /*0004*/ 	.word	0x00000082


	//----- nvinfo : EIATTR_KPARAM_INFO
	.align		4
.L_7:
        /*0008*/ 	.byte	0x04, 0x17
        /*000a*/ 	.short	(.L_9 - .L_8)
.L_8:
        /*000c*/ 	.word	0x00000000
        /*0010*/ 	.short	0x0006
        /*0012*/ 	.short	0x0024
        /*0014*/ 	.byte	0x00, 0xf0, 0x11, 0x00


	//----- nvinfo : EIATTR_KPARAM_INFO
	.align		4
.L_9:
        /*0018*/ 	.byte	0x04, 0x17
        /*001a*/ 	.short	(.L_11 - .L_10)
.L_10:
        /*001c*/ 	.word	0x00000000
        /*0020*/ 	.short	0x0005
        /*0022*/ 	.short	0x0020
        /*0024*/ 	.byte	0x00, 0xf0, 0x11, 0x00


	//----- nvinfo : EIATTR_KPARAM_INFO
	.align		4
.L_11:
        /*0028*/ 	.byte	0x04, 0x17
        /*002a*/ 	.short	(.L_13 - .L_12)
.L_12:
        /*002c*/ 	.word	0x00000000
        /*0030*/ 	.short	0x0004
        /*0032*/ 	.short	0x001c
        /*0034*/ 	.byte	0x00, 0xf0, 0x11, 0x00


	//----- nvinfo : EIATTR_KPARAM_INFO
	.align		4
.L_13:
        /*0038*/ 	.byte	0x04, 0x17
        /*003a*/ 	.short	(.L_15 - .L_14)
.L_14:
        /*003c*/ 	.word	0x00000000
        /*0040*/ 	.short	0x0003
        /*0042*/ 	.short	0x0018
        /*0044*/ 	.byte	0x00, 0xf0, 0x11, 0x00


	//----- nvinfo : EIATTR_KPARAM_INFO
	.align		4
.L_15:
        /*0048*/ 	.byte	0x04, 0x17
        /*004a*/ 	.short	(.L_17 - .L_16)
.L_16:
        /*004c*/ 	.word	0x00000000
        /*0050*/ 	.short	0x0002
        /*0052*/ 	.short	0x0010
        /*0054*/ 	.byte	0x00, 0xf5, 0x21, 0x00


	//----- nvinfo : EIATTR_KPARAM_INFO
	.align		4
.L_17:
        /*0058*/ 	.byte	0x04, 0x17
        /*005a*/ 	.short	(.L_19 - .L_18)
.L_18:
        /*005c*/ 	.word	0x00000000
        /*0060*/ 	.short	0x0001
        /*0062*/ 	.short	0x0008
        /*0064*/ 	.byte	0x00, 0xf5, 0x21, 0x00


	//----- nvinfo : EIATTR_KPARAM_INFO
	.align		4
.L_19:
        /*0068*/ 	.byte	0x04, 0x17
        /*006a*/ 	.short	(.L_21 - .L_20)
.L_20:
        /*006c*/ 	.word	0x00000000
        /*0070*/ 	.short	0x0000
        /*0072*/ 	.short	0x0000
        /*0074*/ 	.byte	0x00, 0xf5, 0x21, 0x00


	//----- nvinfo : EIATTR_SPARSE_MMA_MASK
	.align		4
.L_21:
        /*0078*/ 	.byte	0x03, 0x50
        /*007a*/ 	.short	0x0000


	//----- nvinfo : EIATTR_MAXREG_COUNT
	.align		4
        /*007c*/ 	.byte	0x03, 0x1b
        /*007e*/ 	.short	0x00ff


	//----- nvinfo : EIATTR_NUM_BARRIERS
	.align		4
        /*0080*/ 	.byte	0x02, 0x4c
        /*0082*/ 	.byte	0x01
	.zero		1


	//----- nvinfo : EIATTR_MERCURY_ISA_VERSION
	.align		4
        /*0084*/ 	.byte	0x03, 0x5f
        /*0086*/ 	.short	0x0101


	//----- nvinfo : EIATTR_VRC_CTA_INIT_COUNT
	.align		4
        /*0088*/ 	.byte	0x02, 0x4a
	.zero		1
	.zero		1


	//----- nvinfo : EIATTR_EXIT_INSTR_OFFSETS
	.align		4
        /*008c*/ 	.byte	0x04, 0x1c
        /*008e*/ 	.short	(.L_23 - .L_22)


	//   ....[0]....
.L_22:
        /*0090*/ 	.word	0x00000c10


	//   ....[1]....
        /*0094*/ 	.word	0x00000eb0


	//----- nvinfo : EIATTR_CRS_STACK_SIZE
	.align		4
.L_23:
        /*0098*/ 	.byte	0x04, 0x1e
        /*009a*/ 	.short	(.L_25 - .L_24)
.L_24:
        /*009c*/ 	.word	0x00000000


	//----- nvinfo : EIATTR_CBANK_PARAM_SIZE
	.align		4
.L_25:
        /*00a0*/ 	.byte	0x03, 0x19
        /*00a2*/ 	.short	0x0028


	//----- nvinfo : EIATTR_PARAM_CBANK
	.align		4
        /*00a4*/ 	.byte	0x04, 0x0a
        /*00a6*/ 	.short	(.L_27 - .L_26)
	.align		4
.L_26:
        /*00a8*/ 	.word	index@(.nv.constant0._Z13conv2d_kernelPfS_S_iiii)
        /*00ac*/ 	.short	0x0380
        /*00ae*/ 	.short	0x0028


	//----- nvinfo : EIATTR_SW_WAR
	.align		4
.L_27:
        /*00b0*/ 	.byte	0x04, 0x36
        /*00b2*/ 	.short	(.L_29 - .L_28)
.L_28:
        /*00b4*/ 	.word	0x00000008
.L_29:


//--------------------- .nv.callgraph             --------------------------
	.section	.nv.callgraph,"",@"SHT_CUDA_CALLGRAPH"
	.align	4
	.sectionentsize	8
	.align		4
        /*0000*/ 	.word	0x00000000
	.align		4
        /*0004*/ 	.word	0xffffffff
	.align		4
        /*0008*/ 	.word	0x00000000
	.align		4
        /*000c*/ 	.word	0xfffffffe
	.align		4
        /*0010*/ 	.word	0x00000000
	.align		4
        /*0014*/ 	.word	0xfffffffd
	.align		4
        /*0018*/ 	.word	0x00000000
	.align		4
        /*001c*/ 	.word	0xfffffffc


//--------------------- .text._Z13conv2d_kernelPfS_S_iiii --------------------------
	.section	.text._Z13conv2d_kernelPfS_S_iiii,"ax",@progbits
	.align	128
        .global         _Z13conv2d_kernelPfS_S_iiii
        .type           _Z13conv2d_kernelPfS_S_iiii,@function
        .size           _Z13conv2d_kernelPfS_S_iiii,(.L_x_13 - _Z13conv2d_kernelPfS_S_iiii)
        .other          _Z13conv2d_kernelPfS_S_iiii,@"STO_CUDA_ENTRY STV_DEFAULT"
_Z13conv2d_kernelPfS_S_iiii:
.text._Z13conv2d_kernelPfS_S_iiii:
[----:B------:R-:W-:Y:S08]  /*0000*/  LDC R1, c[0x0][0x37c] ;  /* 0x0000df00ff017b82 */ /* 0x000ff00000000800 */
[----:B------:R-:W0:Y:S01]  /*0010*/  LDC R6, c[0x0][0x3a4] ;  /* 0x0000e900ff067b82 */ /* 0x000e220000000800 */
[----:B------:R-:W1:Y:S01]  /*0020*/  S2R R14, SR_TID.Y ;  /* 0x00000000000e7919 */ /* 0x000e620000002200 */
[----:B------:R-:W2:Y:S01]  /*0030*/  LDCU.64 UR4, c[0x0][0x398] ;  /* 0x00007300ff0477ac */ /* 0x000ea20008000a00 */
[----:B------:R-:W-:Y:S01]  /*0040*/  BSSY.RECONVERGENT B2, `(.L_x_0) ;  /* 0x00000b4000027945 */ /* 0x000fe20003800200 */
[----:B------:R-:W3:Y:S01]  /*0050*/  S2R R15, SR_CTAID.X ;  /* 0x00000000000f7919 */ /* 0x000ee20000002500 */
[----:B------:R-:W4:Y:S03]  /*0060*/  LDCU.64 UR8, c[0x0][0x358] ;  /* 0x00006b00ff0877ac */ /* 0x000f260008000a00 */
[----:B------:R-:W5:Y:S01]  /*0070*/  S2UR UR6, SR_CTAID.Z ;  /* 0x00000000000679c3 */ /* 0x000f620000002700 */
[----:B--2---:R-:W-:-:S02]  /*0080*/  UIADD3 UR4, UPT, UPT, UR4, -0x2, URZ ;  /* 0xfffffffe04047890 */ /* 0x004fc4000fffe0ff */
[----:B------:R-:W-:Y:S01]  /*0090*/  UIADD3 UR5, UPT, UPT, UR5, -0x2, URZ ;  /* 0xfffffffe05057890 */ /* 0x000fe2000fffe0ff */
[----:B0-----:R-:W0:Y:S01]  /*00a0*/  I2F.U32.RP R4, R6 ;  /* 0x0000000600047306 */ /* 0x001e220000209000 */
[----:B------:R-:W-:-:S07]  /*00b0*/  ISETP.NE.U32.AND P2, PT, R6, RZ, PT ;  /* 0x000000ff0600720c */ /* 0x000fce0003f45070 */
[----:B0-----:R-:W0:Y:S02]  /*00c0*/  MUFU.RCP R4, R4 ;  /* 0x0000000400047308 */ /* 0x001e240000001000 */
[----:B0-----:R-:W-:-:S06]  /*00d0*/  IADD3 R2, PT, PT, R4, 0xffffffe, RZ ;  /* 0x0ffffffe04027810 */ /* 0x001fcc0007ffe0ff */
[----:B------:R0:W2:Y:S02]  /*00e0*/  F2I.FTZ.U32.TRUNC.NTZ R3, R2 ;  /* 0x0000000200037305 */ /* 0x0000a4000021f000 */
[----:B0-----:R-:W-:Y:S02]  /*00f0*/  HFMA2 R2, -RZ, RZ, 0, 0 ;  /* 0x00000000ff027431 */ /* 0x001fe400000001ff */
[----:B--2---:R-:W-:-:S04]  /*0100*/  IMAD.MOV R5, RZ, RZ, -R3 ;  /* 0x000000ffff057224 */ /* 0x004fc800078e0a03 */
[----:B------:R-:W-:-:S04]  /*0110*/  IMAD R5, R5, R6, RZ ;  /* 0x0000000605057224 */ /* 0x000fc800078e02ff */
[----:B------:R-:W-:Y:S02]  /*0120*/  IMAD.HI.U32 R0, R3, R5, R2 ;  /* 0x0000000503007227 */ /* 0x000fe400078e0002 */
[----:B------:R-:W3:Y:S01]  /*0130*/  S2R R2, SR_TID.X ;  /* 0x0000000000027919 */ /* 0x000ee20000002100 */
[----:B------:R-:W3:Y:S01]  /*0140*/  LDC R5, c[0x0][0x360] ;  /* 0x0000d800ff057b82 */ /* 0x000ee20000000800 */
[----:B------:R-:W0:Y:S02]  /*0150*/  LDCU UR10, c[0x0][0x364] ;  /* 0x00006c80ff0a77ac */ /* 0x000e240008000800 */
[----:B-----5:R-:W-:-:S04]  /*0160*/  IMAD.HI.U32 R0, R0, UR6, RZ ;  /* 0x0000000600007c27 */ /* 0x020fc8000f8e00ff */
[----:B------:R-:W-:-:S04]  /*0170*/  IMAD.MOV R3, RZ, RZ, -R0 ;  /* 0x000000ffff037224 */ /* 0x000fc800078e0a00 */
[----:B------:R-:W-:-:S05]  /*0180*/  IMAD R3, R6, R3, UR6 ;  /* 0x0000000606037e24 */ /* 0x000fca000f8e0203 */
[----:B------:R-:W-:-:S13]  /*0190*/  ISETP.GE.U32.AND P0, PT, R3, R6, PT ;  /* 0x000000060300720c */ /* 0x000fda0003f06070 */
[-C--:B------:R-:W-:Y:S01]  /*01a0*/  @P0 IADD3 R3, PT, PT, R3, -R6.reuse, RZ ;  /* 0x8000000603030210 */ /* 0x080fe20007ffe0ff */
[----:B------:R-:W-:Y:S01]  /*01b0*/  @P0 VIADD R0, R0, 0x1 ;  /* 0x0000000100000836 */ /* 0x000fe20000000000 */
[----:B-1----:R-:W-:Y:S02]  /*01c0*/  ISETP.GT.U32.AND P0, PT, R14, 0x11, PT ;  /* 0x000000110e00780c */ /* 0x002fe40003f04070 */
[----:B------:R-:W-:Y:S02]  /*01d0*/  ISETP.GE.U32.AND P1, PT, R3, R6, PT ;  /* 0x000000060300720c */ /* 0x000fe40003f26070 */
[----:B------:R-:W1:Y:S11]  /*01e0*/  S2R R3, SR_CTAID.Y ;  /* 0x0000000000037919 */ /* 0x000e760000002600 */
[----:B------:R-:W-:-:S02]  /*01f0*/  @P1 IADD3 R0, PT, PT, R0, 0x1, RZ ;  /* 0x0000000100001810 */ /* 0x000fc40007ffe0ff */
[----:B------:R-:W-:-:S05]  /*0200*/  @!P2 LOP3.LUT R0, RZ, R6, RZ, 0x33, !PT ;  /* 0x00000006ff00a212 */ /* 0x000fca00078e33ff */
[----:B------:R-:W-:-:S04]  /*0210*/  IMAD.MOV R7, RZ, RZ, -R0 ;  /* 0x000000ffff077224 */ /* 0x000fc800078e0a00 */
[----:B------:R-:W-:Y:S02]  /*0220*/  IMAD R4, R6, R7, UR6 ;  /* 0x0000000606047e24 */ /* 0x000fe4000f8e0207 */
[----:B---3--:R-:W-:Y:S01]  /*0230*/  IMAD R6, R15, R5, R2 ;  /* 0x000000050f067224 */ /* 0x008fe200078e0202 */
[----:B0---4-:R-:W-:Y:S06]  /*0240*/  @P0 BRA `(.L_x_1) ;  /* 0x00000008004c0947 */ /* 0x011fec0003800000 */
[----:B------:R-:W0:Y:S01]  /*0250*/  I2F.U32.RP R12, R5 ;  /* 0x00000005000c7306 */ /* 0x000e220000209000 */
[----:B------:R-:W-:Y:S02]  /*0260*/  IADD3 R8, PT, PT, R2, R5, RZ ;  /* 0x0000000502087210 */ /* 0x000fe40007ffe0ff */
[----:B------:R-:W-:Y:S02]  /*0270*/  ISETP.NE.U32.AND P2, PT, R5, RZ, PT ;  /* 0x000000ff0500720c */ /* 0x000fe40003f45070 */
[C---:B------:R-:W-:Y:S02]  /*0280*/  ISETP.GE.U32.AND P0, PT, R8.reuse, 0x12, PT ;  /* 0x000000120800780c */ /* 0x040fe40003f06070 */
[----:B------:R-:W-:Y:S02]  /*0290*/  VIMNMX.U32 R7, PT, PT, R8, 0x12, !PT ;  /* 0x0000001208077848 */ /* 0x000fe40007fe0000 */
[----:B------:R-:W-:Y:S01]  /*02a0*/  SEL R9, RZ, 0x1, P0 ;  /* 0x00000001ff097807 */ /* 0x000fe20000000000 */
[----:B0-----:R-:W0:Y:S02]  /*02b0*/  MUFU.RCP R12, R12 ;  /* 0x0000000c000c7308 */ /* 0x001e240000001000 */
[----:B0-----:R-:W-:-:S06]  /*02c0*/  IADD3 R11, PT, PT, R12, 0xffffffe, RZ ;  /* 0x0ffffffe0c0b7810 */ /* 0x001fcc0007ffe0ff */
[----:B------:R-:W0:Y:S02]  /*02d0*/  F2I.FTZ.U32.TRUNC.NTZ R11, R11 ;  /* 0x0000000b000b7305 */ /* 0x000e24000021f000 */
[----:B0-----:R-:W-:-:S04]  /*02e0*/  IMAD.MOV R10, RZ, RZ, -R11 ;  /* 0x000000ffff0a7224 */ /* 0x001fc800078e0a0b */
[----:B------:R-:W-:Y:S02]  /*02f0*/  IMAD R13, R10, R5, RZ ;  /* 0x000000050a0d7224 */ /* 0x000fe400078e02ff */
[----:B------:R-:W-:-:S04]  /*0300*/  IMAD.MOV.U32 R10, RZ, RZ, RZ ;  /* 0x000000ffff0a7224 */ /* 0x000fc800078e00ff */
[----:B------:R-:W-:Y:S01]  /*0310*/  IMAD.HI.U32 R13, R11, R13, R10 ;  /* 0x0000000d0b0d7227 */ /* 0x000fe200078e000a */
[----:B------:R-:W-:-:S05]  /*0320*/  IADD3 R10, PT, PT, R7, -R8, -R9 ;  /* 0x80000008070a7210 */ /* 0x000fca0007ffe809 */
[----:B------:R-:W-:-:S05]  /*0330*/  IMAD.HI.U32 R12, R13, R10, RZ ;  /* 0x0000000a0d0c7227 */ /* 0x000fca00078e00ff */
[----:B------:R-:W-:-:S05]  /*0340*/  IADD3 R7, PT, PT, -R12, RZ, RZ ;  /* 0x000000ff0c077210 */ /* 0x000fca0007ffe1ff */
[----:B------:R-:W-:-:S05]  /*0350*/  IMAD R10, R5, R7, R10 ;  /* 0x00000007050a7224 */ /* 0x000fca00078e020a */
[----:B------:R-:W-:-:S13]  /*0360*/  ISETP.GE.U32.AND P0, PT, R10, R5, PT ;  /* 0x000000050a00720c */ /* 0x000fda0003f06070 */
[----:B------:R-:W-:Y:S01]  /*0370*/  @P0 IMAD.IADD R10, R10, 0x1, -R5 ;  /* 0x000000010a0a0824 */ /* 0x000fe200078e0a05 */
[----:B------:R-:W-:-:S04]  /*0380*/  @P0 IADD3 R12, PT, PT, R12, 0x1, RZ ;  /* 0x000000010c0c0810 */ /* 0x000fc80007ffe0ff */
[----:B------:R-:W-:Y:S01]  /*0390*/  ISETP.GE.U32.AND P1, PT, R10, R5, PT ;  /* 0x000000050a00720c */ /* 0x000fe20003f26070 */
[----:B------:R-:W-:-:S12]  /*03a0*/  IMAD.SHL.U32 R10, R15, 0x10, RZ ;  /* 0x000000100f0a7824 */ /* 0x000fd800078e00ff */
[----:B------:R-:W-:Y:S01]  /*03b0*/  @P1 VIADD R12, R12, 0x1 ;  /* 0x000000010c0c1836 */ /* 0x000fe20000000000 */
[----:B------:R-:W-:-:S04]  /*03c0*/  @!P2 LOP3.LUT R12, RZ, R5, RZ, 0x33, !PT ;  /* 0x00000005ff0ca212 */ /* 0x000fc800078e33ff */
[----:B------:R-:W-:Y:S01]  /*03d0*/  IADD3 R7, PT, PT, R9, R12, RZ ;  /* 0x0000000c09077210 */ /* 0x000fe20007ffe0ff */
[----:B------:R-:W-:Y:S01]  /*03e0*/  IMAD.IADD R12, R8, 0x1, R5 ;  /* 0x00000001080c7824 */ /* 0x000fe200078e0205 */
[----:B------:R-:W-:Y:S02]  /*03f0*/  MOV R9, R14 ;  /* 0x0000000e00097202 */ /* 0x000fe40000000f00 */
[----:B------:R-:W-:-:S07]  /*0400*/  LOP3.LUT R11, R7, 0x3, RZ, 0xc0, !PT ;  /* 0x00000003070b7812 */ /* 0x000fce00078ec0ff */
.L_x_11:
[----:B------:R-:W-:Y:S01]  /*0410*/  ISETP.GT.U32.AND P0, PT, R2, 0x11, PT ;  /* 0x000000110200780c */ /* 0x000fe20003f04070 */
[----:B------:R-:W-:-:S12]  /*0420*/  BSSY.RECONVERGENT B1, `(.L_x_2) ;  /* 0x0000072000017945 */ /* 0x000fd80003800200 */
[----:B0123--:R-:W-:Y:S05]  /*0430*/  @P0 BRA `(.L_x_3) ;  /* 0x0000000400c00947 */ /* 0x00ffea0003800000 */
[----:B------:R-:W0:Y:S01]  /*0440*/  LDC R17, c[0x0][0x398] ;  /* 0x0000e600ff117b82 */ /* 0x000e220000000800 */
[----:B------:R-:W-:Y:S01]  /*0450*/  ISETP.NE.AND P0, PT, R11, 0x3, PT ;  /* 0x000000030b00780c */ /* 0x000fe20003f05270 */
[----:B------:R-:W-:Y:S01]  /*0460*/  BSSY.RECONVERGENT B0, `(.L_x_4) ;  /* 0x0000033000007945 */ /* 0x000fe20003800200 */
[----:B-1----:R-:W-:Y:S01]  /*0470*/  LEA R16, R3, R9, 0x4 ;  /* 0x0000000903107211 */ /* 0x002fe200078e20ff */
[----:B------:R-:W-:-:S04]  /*0480*/  IMAD.MOV.U32 R19, RZ, RZ, R2 ;  /* 0x000000ffff137224 */ /* 0x000fc800078e0002 */
[----:B0-----:R-:W-:-:S06]  /*0490*/  IMAD R13, R0, R17, R16 ;  /* 0x00000011000d7224 */ /* 0x001fcc00078e0210 */
[----:B------:R-:W-:Y:S05]  /*04a0*/  @!P0 BRA `(.L_x_5) ;  /* 0x0000000000b88947 */ /* 0x000fea0003800000 */
[----:B------:R-:W0:Y:S01]  /*04b0*/  LDC R18, c[0x0][0x39c] ;  /* 0x0000e700ff127b82 */ /* 0x000e220000000800 */
[----:B------:R-:W-:Y:S01]  /*04c0*/  ISETP.GE.AND P0, PT, R16, R17, PT ;  /* 0x000000111000720c */ /* 0x000fe20003f06270 */
[----:B------:R-:W-:Y:S01]  /*04d0*/  IMAD.MOV.U32 R20, RZ, RZ, RZ ;  /* 0x000000ffff147224 */ /* 0x000fe200078e00ff */
[----:B------:R-:W-:-:S04]  /*04e0*/  IADD3 R22, PT, PT, R10, R2, RZ ;  /* 0x000000020a167210 */ /* 0x000fc80007ffe0ff */
[----:B0-----:R-:W-:-:S13]  /*04f0*/  ISETP.GE.OR P1, PT, R22, R18, P0 ;  /* 0x000000121600720c */ /* 0x001fda0000726670 */
[----:B------:R-:W0:Y:S01]  /*0500*/  @!P1 LDC.64 R14, c[0x0][0x380] ;  /* 0x0000e000ff0e9b82 */ /* 0x000e220000000a00 */
[----:B------:R-:W-:-:S04]  /*0510*/  @!P1 IMAD R19, R13, R18, R22 ;  /* 0x000000120d139224 */ /* 0x000fc800078e0216 */
[----:B0-----:R-:W-:-:S05]  /*0520*/  @!P1 IMAD.WIDE R14, R19, 0x4, R14 ;  /* 0x00000004130e9825 */ /* 0x001fca00078e020e */
[----:B------:R-:W2:Y:S01]  /*0530*/  @!P1 LDG.E R20, desc[UR8][R14.64] ;  /* 0x000000080e149981 */ /* 0x000ea2000c1e1900 */
[----:B------:R-:W0:Y:S01]  /*0540*/  S2UR UR7, SR_CgaCtaId ;  /* 0x00000000000779c3 */ /* 0x000e220000008800 */
[----:B------:R-:W-:Y:S01]  /*0550*/  UMOV UR6, 0x400 ;  /* 0x0000040000067882 */ /* 0x000fe20000000000 */
[----:B------:R-:W-:Y:S01]  /*0560*/  IMAD R19, R9, 0x12, R2 ;  /* 0x0000001209137824 */ /* 0x000fe200078e0202 */
[----:B------:R-:W-:Y:S01]  /*0570*/  ISETP.NE.AND P1, PT, R11, RZ, PT ;  /* 0x000000ff0b00720c */ /* 0x000fe20003f25270 */
[----:B0-----:R-:W-:-:S06]  /*0580*/  ULEA UR6, UR7, UR6, 0x18 ;  /* 0x0000000607067291 */ /* 0x001fcc000f8ec0ff */
[----:B------:R-:W-:Y:S02]  /*0590*/  LEA R21, R19, UR6, 0x2 ;  /* 0x0000000613157c11 */ /* 0x000fe4000f8e10ff */
[----:B------:R-:W-:-:S03]  /*05a0*/  MOV R19, R8 ;  /* 0x0000000800137202 */ /* 0x000fc60000000f00 */
[----:B--2---:R0:W-:Y:S01]  /*05b0*/  STS [R21], R20 ;  /* 0x0000001415007388 */ /* 0x0041e20000000800 */
[----:B------:R-:W-:Y:S05]  /*05c0*/  @!P1 BRA `(.L_x_5) ;  /* 0x0000000000709947 */ /* 0x000fea0003800000 */
[----:B------:R-:W-:Y:S01]  /*05d0*/  IMAD.IADD R22, R22, 0x1, R5 ;  /* 0x0000000116167824 */ /* 0x000fe200078e0205 */
[----:B------:R-:W-:Y:S01]  /*05e0*/  BSSY.RECONVERGENT B3, `(.L_x_6) ;  /* 0x0000009000037945 */ /* 0x000fe20003800200 */
[----:B0-----:R-:W-:Y:S01]  /*05f0*/  LEA R21, R5, R21, 0x2 ;  /* 0x0000001505157211 */ /* 0x001fe200078e10ff */
[----:B------:R-:W-:Y:S02]  /*0600*/  IMAD.MOV.U32 R14, RZ, RZ, RZ ;  /* 0x000000ffff0e7224 */ /* 0x000fe400078e00ff */
[----:B------:R-:W-:-:S13]  /*0610*/  ISETP.GE.OR P1, PT, R22, R18, P0 ;  /* 0x000000121600720c */ /* 0x000fda0000726670 */
[----:B------:R-:W-:Y:S05]  /*0620*/  @P1 BRA `(.L_x_7) ;  /* 0x0000000000101947 */ /* 0x000fea0003800000 */
[----:B------:R-:W0:Y:S01]  /*0630*/  LDC.64 R14, c[0x0][0x380] ;  /* 0x0000e000ff0e7b82 */ /* 0x000e220000000a00 */
[----:B------:R-:W-:-:S04]  /*0640*/  IMAD R19, R13, R18, R22 ;  /* 0x000000120d137224 */ /* 0x000fc800078e0216 */
[----:B0-----:R-:W-:-:S06]  /*0650*/  IMAD.WIDE R14, R19, 0x4, R14 ;  /* 0x00000004130e7825 */ /* 0x001fcc00078e020e */
[----:B------:R0:W5:Y:S02]  /*0660*/  LDG.E R14, desc[UR8][R14.64] ;  /* 0x000000080e0e7981 */ /* 0x000164000c1e1900 */
.L_x_7:
[----:B------:R-:W-:Y:S05]  /*0670*/  BSYNC.RECONVERGENT B3 ;  /* 0x0000000000037941 */ /* 0x000fea0003800200 */
.L_x_6:
[----:B-----5:R1:W-:Y:S01]  /*0680*/  STS [R21], R14 ;  /* 0x0000000e15007388 */ /* 0x0203e20000000800 */
[----:B------:R-:W-:Y:S02]  /*0690*/  ISETP.NE.AND P1, PT, R11, 0x1, PT ;  /* 0x000000010b00780c */ /* 0x000fe40003f25270 */
[----:B------:R-:W-:-:S11]  /*06a0*/  MOV R19, R12 ;  /* 0x0000000c00137202 */ /* 0x000fd60000000f00 */
[----:B-1----:R-:W-:Y:S05]  /*06b0*/  @!P1 BRA `(.L_x_5) ;  /* 0x0000000000349947 */ /* 0x002fea0003800000 */
[----:B------:R-:W-:Y:S01]  /*06c0*/  IMAD.IADD R19, R22, 0x1, R5 ;  /* 0x0000000116137824 */ /* 0x000fe200078e0205 */
[----:B------:R-:W-:Y:S01]  /*06d0*/  BSSY.RECONVERGENT B3, `(.L_x_8) ;  /* 0x0000009000037945 */ /* 0x000fe20003800200 */
[----:B------:R-:W-:Y:S01]  /*06e0*/  LEA R21, R5, R21, 0x2 ;  /* 0x0000001505157211 */ /* 0x000fe200078e10ff */
[----:B------:R-:W-:Y:S02]  /*06f0*/  IMAD.MOV.U32 R14, RZ, RZ, RZ ;  /* 0x000000ffff0e7224 */ /* 0x000fe400078e00ff */
[----:B------:R-:W-:-:S13]  /*0700*/  ISETP.GE.OR P0, PT, R19, R18, P0 ;  /* 0x000000121300720c */ /* 0x000fda0000706670 */
[----:B------:R-:W-:Y:S05]  /*0710*/  @P0 BRA `(.L_x_9) ;  /* 0x0000000000100947 */ /* 0x000fea0003800000 */
[----:B0-----:R-:W0:Y:S01]  /*0720*/  LDC.64 R14, c[0x0][0x380] ;  /* 0x0000e000ff0e7b82 */ /* 0x001e220000000a00 */
[----:B------:R-:W-:-:S04]  /*0730*/  IMAD R19, R13, R18, R19 ;  /* 0x000000120d137224 */ /* 0x000fc800078e0213 */
[----:B0-----:R-:W-:-:S06]  /*0740*/  IMAD.WIDE R14, R19, 0x4, R14 ;  /* 0x00000004130e7825 */ /* 0x001fcc00078e020e */
[----:B------:R1:W5:Y:S02]  /*0750*/  LDG.E R14, desc[UR8][R14.64] ;  /* 0x000000080e0e7981 */ /* 0x000364000c1e1900 */
.L_x_9:
[----:B------:R-:W-:Y:S05]  /*0760*/  BSYNC.RECONVERGENT B3 ;  /* 0x0000000000037941 */ /* 0x000fea0003800200 */
.L_x_8:
[----:B-----5:R2:W-:Y:S01]  /*0770*/  STS [R21], R14 ;  /* 0x0000000e15007388 */ /* 0x0205e20000000800 */
[----:B------:R-:W-:-:S07]  /*0780*/  IADD3 R19, PT, PT, R12, R5, RZ ;  /* 0x000000050c137210 */ /* 0x000fce0007ffe0ff */
.L_x_5:
[----:B------:R-:W-:Y:S05]  /*0790*/  BSYNC.RECONVERGENT B0 ;  /* 0x0000000000007941 */ /* 0x000fea0003800200 */
.L_x_4:
[----:B------:R-:W-:-:S13]  /*07a0*/  ISETP.GE.U32.AND P0, PT, R7, 0x3, PT ;  /* 0x000000030700780c */ /* 0x000fda0003f06070 */
[----:B------:R-:W-:Y:S05]  /*07b0*/  @!P0 BRA `(.L_x_3) ;  /* 0x0000000000e08947 */ /* 0x000fea0003800000 */
[----:B------:R-:W3:Y:S01]  /*07c0*/  S2UR UR7, SR_CgaCtaId ;  /* 0x00000000000779c3 */ /* 0x000ee20000008800 */
[----:B------:R-:W-:Y:S01]  /*07d0*/  UMOV UR6, 0x400 ;  /* 0x0000040000067882 */ /* 0x000fe20000000000 */
[--C-:B0-----:R-:W-:Y:S01]  /*07e0*/  IMAD R20, R9, 0x12, R19.reuse ;  /* 0x0000001209147824 */ /* 0x101fe200078e0213 */
[C---:B------:R-:W-:Y:S01]  /*07f0*/  LEA R26, R5.reuse, R10, 0x1 ;  /* 0x0000000a051a7211 */ /* 0x040fe200078e08ff */
[----:B------:R-:W-:Y:S01]  /*0800*/  IMAD R22, R5, 0x3, R10 ;  /* 0x0000000305167824 */ /* 0x000fe200078e020a */
[----:B------:R-:W-:Y:S01]  /*0810*/  ISETP.GE.AND P0, PT, R16, R17, PT ;  /* 0x000000111000720c */ /* 0x000fe20003f06270 */
[----:B------:R-:W-:Y:S01]  /*0820*/  IMAD.IADD R24, R10, 0x1, R19 ;  /* 0x000000010a187824 */ /* 0x000fe200078e0213 */
[-C--:B------:R-:W-:Y:S02]  /*0830*/  IADD3 R26, PT, PT, R26, R19.reuse, RZ ;  /* 0x000000131a1a7210 */ /* 0x080fe40007ffe0ff */
[----:B------:R-:W-:Y:S01]  /*0840*/  IADD3 R22, PT, PT, R22, R19, RZ ;  /* 0x0000001316167210 */ /* 0x000fe20007ffe0ff */
[----:B------:R-:W-:Y:S01]  /*0850*/  IMAD.IADD R18, R24, 0x1, R5 ;  /* 0x0000000118127824 */ /* 0x000fe200078e0205 */
[----:B---3--:R-:W-:-:S06]  /*0860*/  ULEA UR6, UR7, UR6, 0x18 ;  /* 0x0000000607067291 */ /* 0x008fcc000f8ec0ff */
[----:B------:R-:W-:-:S07]  /*0870*/  LEA R20, R20, UR6, 0x2 ;  /* 0x0000000614147c11 */ /* 0x000fce000f8e10ff */
.L_x_10:
[----:B------:R-:W0:Y:S01]  /*0880*/  LDCU UR6, c[0x0][0x39c] ;  /* 0x00007380ff0677ac */ /* 0x000e220008000800 */
[----:B---3--:R-:W-:Y:S02]  /*0890*/  IADD3 R28, PT, PT, R10, R19, RZ ;  /* 0x000000130a1c7210 */ /* 0x008fe40007ffe0ff */
[----:B0-----:R-:W-:Y:S02]  /*08a0*/  ISETP.GE.OR P2, PT, R24, UR6, P0 ;  /* 0x0000000618007c0c */ /* 0x001fe40008746670 */
[----:B------:R-:W-:Y:S02]  /*08b0*/  ISETP.GE.OR P1, PT, R26, UR6, P0 ;  /* 0x000000061a007c0c */ /* 0x000fe40008726670 */
[----:B------:R-:W-:-:S09]  /*08c0*/  ISETP.GE.OR P3, PT, R18, UR6, P0 ;  /* 0x0000000612007c0c */ /* 0x000fd20008766670 */
[----:B-12---:R-:W0:Y:S01]  /*08d0*/  @!P2 LDC.64 R14, c[0x0][0x380] ;  /* 0x0000e000ff0eab82 */ /* 0x006e220000000a00 */
[----:B------:R-:W-:-:S07]  /*08e0*/  @!P2 IMAD R21, R13, UR6, R28 ;  /* 0x000000060d15ac24 */ /* 0x000fce000f8e021c */
[----:B------:R-:W1:Y:S01]  /*08f0*/  @!P3 LDC.64 R16, c[0x0][0x380] ;  /* 0x0000e000ff10bb82 */ /* 0x000e620000000a00 */
[----:B0-----:R-:W-:-:S04]  /*0900*/  @!P2 IMAD.WIDE R14, R21, 0x4, R14 ;  /* 0x00000004150ea825 */ /* 0x001fc800078e020e */
[----:B------:R-:W-:-:S06]  /*0910*/  HFMA2 R21, -RZ, RZ, 0, 0 ;  /* 0x00000000ff157431 */ /* 0x000fcc00000001ff */
[----:B------:R0:W2:Y:S01]  /*0920*/  @!P2 LDG.E R21, desc[UR8][R14.64] ;  /* 0x000000080e15a981 */ /* 0x0000a2000c1e1900 */
[----:B------:R-:W-:Y:S01]  /*0930*/  IMAD.IADD R28, R28, 0x1, R5 ;  /* 0x000000011c1c7824 */ /* 0x000fe200078e0205 */
[----:B0-----:R-:W0:Y:S01]  /*0940*/  @!P1 LDC.64 R14, c[0x0][0x380] ;  /* 0x0000e000ff0e9b82 */ /* 0x001e220000000a00 */
[----:B------:R-:W-:Y:S02]  /*0950*/  ISETP.GE.OR P2, PT, R22, UR6, P0 ;  /* 0x0000000616007c0c */ /* 0x000fe40008746670 */
[----:B------:R-:W-:Y:S01]  /*0960*/  @!P3 IMAD R23, R13, UR6, R28 ;  /* 0x000000060d17bc24 */ /* 0x000fe2000f8e021c */
[----:B------:R-:W-:Y:S01]  /*0970*/  IADD3 R27, PT, PT, R28, R5, RZ ;  /* 0x000000051c1b7210 */ /* 0x000fe20007ffe0ff */
[----:B------:R-:W-:Y:S02]  /*0980*/  IMAD.MOV.U32 R25, RZ, RZ, RZ ;  /* 0x000000ffff197224 */ /* 0x000fe400078e00ff */
[----:B-1----:R-:W-:Y:S01]  /*0990*/  @!P3 IMAD.WIDE R16, R23, 0x4, R16 ;  /* 0x000000041710b825 */ /* 0x002fe200078e0210 */
[----:B------:R-:W-:-:S03]  /*09a0*/  MOV R23, RZ ;  /* 0x000000ff00177202 */ /* 0x000fc60000000f00 */
[----:B------:R-:W-:-:S03]  /*09b0*/  @!P1 IMAD R29, R13, UR6, R27 ;  /* 0x000000060d1d9c24 */ /* 0x000fc6000f8e021b */
[----:B------:R1:W3:Y:S01]  /*09c0*/  @!P3 LDG.E R23, desc[UR8][R16.64] ;  /* 0x000000081017b981 */ /* 0x0002e2000c1e1900 */
[----:B0-----:R-:W-:Y:S02]  /*09d0*/  @!P1 IMAD.WIDE R28, R29, 0x4, R14 ;  /* 0x000000041d1c9825 */ /* 0x001fe400078e020e */
[----:B------:R-:W0:Y:S01]  /*09e0*/  @!P2 LDC.64 R14, c[0x0][0x380] ;  /* 0x0000e000ff0eab82 */ /* 0x000e220000000a00 */
[----:B------:R-:W-:Y:S02]  /*09f0*/  @!P2 IADD3 R27, PT, PT, R27, R5, RZ ;  /* 0x000000051b1ba210 */ /* 0x000fe40007ffe0ff */
[----:B------:R4:W5:Y:S03]  /*0a00*/  @!P1 LDG.E R25, desc[UR8][R28.64] ;  /* 0x000000081c199981 */ /* 0x000966000c1e1900 */
[----:B------:R-:W-:-:S04]  /*0a10*/  @!P2 IMAD R27, R13, UR6, R27 ;  /* 0x000000060d1bac24 */ /* 0x000fc8000f8e021b */
[----:B0-----:R-:W-:-:S04]  /*0a20*/  @!P2 IMAD.WIDE R14, R27, 0x4, R14 ;  /* 0x000000041b0ea825 */ /* 0x001fc800078e020e */
[----:B------:R-:W-:-:S06]  /*0a30*/  HFMA2 R27, -RZ, RZ, 0, 0 ;  /* 0x00000000ff1b7431 */ /* 0x000fcc00000001ff */
[----:B------:R-:W5:Y:S01]  /*0a40*/  @!P2 LDG.E R27, desc[UR8][R14.64] ;  /* 0x000000080e1ba981 */ /* 0x000f62000c1e1900 */
[C-C-:B-1----:R-:W-:Y:S01]  /*0a50*/  IMAD R16, R5.reuse, 0x4, R20.reuse ;  /* 0x0000000405107824 */ /* 0x142fe200078e0214 */
[C---:B------:R-:W-:Y:S01]  /*0a60*/  LEA R17, R5.reuse, R20, 0x3 ;  /* 0x0000001405117211 */ /* 0x040fe200078e18ff */
[C---:B----4-:R-:W-:Y:S01]  /*0a70*/  IMAD R28, R5.reuse, 0xc, R20 ;  /* 0x0000000c051c7824 */ /* 0x050fe200078e0214 */
[C---:B------:R-:W-:Y:S01]  /*0a80*/  LEA R19, R5.reuse, R19, 0x2 ;  /* 0x0000001305137211 */ /* 0x040fe200078e10ff */
[C---:B------:R-:W-:Y:S01]  /*0a90*/  IMAD R18, R5.reuse, 0x4, R18 ;  /* 0x0000000405127824 */ /* 0x040fe200078e0212 */
[C---:B------:R-:W-:Y:S01]  /*0aa0*/  LEA R26, R5.reuse, R26, 0x2 ;  /* 0x0000001a051a7211 */ /* 0x040fe200078e10ff */
[----:B------:R-:W-:Y:S01]  /*0ab0*/  IMAD R24, R5, 0x4, R24 ;  /* 0x0000000405187824 */ /* 0x000fe200078e0218 */
[----:B------:R-:W-:Y:S02]  /*0ac0*/  ISETP.GE.U32.AND P1, PT, R19, 0x12, PT ;  /* 0x000000121300780c */ /* 0x000fe40003f26070 */
[C---:B------:R-:W-:Y:S01]  /*0ad0*/  LEA R22, R5.reuse, R22, 0x2 ;  /* 0x0000001605167211 */ /* 0x040fe200078e10ff */
[----:B--2---:R0:W-:Y:S02]  /*0ae0*/  STS [R20], R21 ;  /* 0x0000001514007388 */ /* 0x0041e40000000800 */
[----:B0-----:R-:W-:-:S02]  /*0af0*/  LEA R20, R5, R20, 0x4 ;  /* 0x0000001405147211 */ /* 0x001fc400078e20ff */
[----:B---3--:R3:W-:Y:S04]  /*0b00*/  STS [R16], R23 ;  /* 0x0000001710007388 */ /* 0x0087e80000000800 */
[----:B-----5:R3:W-:Y:S04]  /*0b10*/  STS [R17], R25 ;  /* 0x0000001911007388 */ /* 0x0207e80000000800 */
[----:B------:R3:W-:Y:S01]  /*0b20*/  STS [R28], R27 ;  /* 0x0000001b1c007388 */ /* 0x0007e20000000800 */
[----:B------:R-:W-:Y:S05]  /*0b30*/  @!P1 BRA `(.L_x_10) ;  /* 0xfffffffc00509947 */ /* 0x000fea000383ffff */
.L_x_3:
[----:B------:R-:W-:Y:S05]  /*0b40*/  BSYNC.RECONVERGENT B1 ;  /* 0x0000000000017941 */ /* 0x000fea0003800200 */
.L_x_2:
[----:B------:R-:W-:-:S04]  /*0b50*/  IADD3 R9, PT, PT, R9, UR10, RZ ;  /* 0x0000000a09097c10 */ /* 0x000fc8000fffe0ff */
[----:B------:R-:W-:-:S13]  /*0b60*/  ISETP.GE.U32.AND P0, PT, R9, 0x12, PT ;  /* 0x000000120900780c */ /* 0x000fda0003f06070 */
[----:B------:R-:W-:Y:S05]  /*0b70*/  @!P0 BRA `(.L_x_11) ;  /* 0xfffffff800248947 */ /* 0x000fea000383ffff */
.L_x_1:
[----:B------:R-:W-:Y:S05]  /*0b80*/  BSYNC.RECONVERGENT B2 ;  /* 0x0000000000027941 */ /* 0x000fea0003800200 */
.L_x_0:
[----:B---3--:R-:W1:Y:S01]  /*0b90*/  S2R R17, SR_TID.Y ;  /* 0x0000000000117919 */ /* 0x008e620000002200 */
[----:B------:R-:W3:Y:S08]  /*0ba0*/  LDC.64 R8, c[0x0][0x3a0] ;  /* 0x0000e800ff087b82 */ /* 0x000ef00000000a00 */
[----:B------:R-:W-:Y:S01]  /*0bb0*/  BAR.SYNC.DEFER_BLOCKING 0x0 ;  /* 0x0000000000007b1d */ /* 0x000fe20000010000 */
[----:B------:R-:W-:Y:S01]  /*0bc0*/  ISETP.GE.AND P0, PT, R6, UR5, PT ;  /* 0x0000000506007c0c */ /* 0x000fe2000bf06270 */
[----:B-1----:R-:W-:-:S05]  /*0bd0*/  IMAD R5, R3, UR10, R17 ;  /* 0x0000000a03057c24 */ /* 0x002fca000f8e0211 */
[----:B------:R-:W-:-:S04]  /*0be0*/  ISETP.GE.OR P0, PT, R5, UR4, P0 ;  /* 0x0000000405007c0c */ /* 0x000fc80008706670 */
[----:B---3--:R-:W-:-:S04]  /*0bf0*/  ISETP.GE.OR P0, PT, R0, R8, P0 ;  /* 0x000000080000720c */ /* 0x008fc80000706670 */
[----:B------:R-:W-:-:S13]  /*0c00*/  ISETP.GE.OR P0, PT, R4, R9, P0 ;  /* 0x000000090400720c */ /* 0x000fda0000706670 */
[----:B------:R-:W-:Y:S05]  /*0c10*/  @P0 EXIT ;  /* 0x000000000000094d */ /* 0x000fea0003800000 */
[----:B------:R-:W1:Y:S01]  /*0c20*/  LDC.64 R10, c[0x0][0x388] ;  /* 0x0000e200ff0a7b82 */ /* 0x000e620000000a00 */
[----:B------:R-:W-:-:S04]  /*0c30*/  IMAD R3, R4, 0x9, RZ ;  /* 0x0000000904037824 */ /* 0x000fc800078e02ff */
[----:B-1----:R-:W-:-:S05]  /*0c40*/  IMAD.WIDE.U32 R10, R3, 0x4, R10 ;  /* 0x00000004030a7825 */ /* 0x002fca00078e000a */
[----:B0-2---:R-:W2:Y:S04]  /*0c50*/  LDG.E R21, desc[UR8][R10.64] ;  /* 0x000000080a157981 */ /* 0x005ea8000c1e1900 */
[----:B------:R-:W3:Y:S04]  /*0c60*/  LDG.E R3, desc[UR8][R10.64+0x4] ;  /* 0x000004080a037981 */ /* 0x000ee8000c1e1900 */
[----:B------:R-:W4:Y:S04]  /*0c70*/  LDG.E R16, desc[UR8][R10.64+0x8] ;  /* 0x000008080a107981 */ /* 0x000f28000c1e1900 */
[----:B------:R-:W5:Y:S04]  /*0c80*/  LDG.E R15, desc[UR8][R10.64+0xc] ;  /* 0x00000c080a0f7981 */ /* 0x000f68000c1e1900 */
[----:B------:R-:W5:Y:S04]  /*0c90*/  LDG.E R14, desc[UR8][R10.64+0x10] ;  /* 0x000010080a0e7981 */ /* 0x000f68000c1e1900 */
[----:B------:R-:W5:Y:S04]  /*0ca0*/  LDG.E R13, desc[UR8][R10.64+0x14] ;  /* 0x000014080a0d7981 */ /* 0x000f68000c1e1900 */
[----:B------:R-:W5:Y:S04]  /*0cb0*/  LDG.E R12, desc[UR8][R10.64+0x18] ;  /* 0x000018080a0c7981 */ /* 0x000f68000c1e1900 */
[----:B------:R-:W5:Y:S04]  /*0cc0*/  LDG.E R8, desc[UR8][R10.64+0x1c] ;  /* 0x00001c080a087981 */ /* 0x000f68000c1e1900 */
[----:B------:R0:W5:Y:S01]  /*0cd0*/  LDG.E R7, desc[UR8][R10.64+0x20] ;  /* 0x000020080a077981 */ /* 0x000162000c1e1900 */
[----:B------:R-:W1:Y:S01]  /*0ce0*/  S2UR UR7, SR_CgaCtaId ;  /* 0x00000000000779c3 */ /* 0x000e620000008800 */
[----:B------:R-:W-:Y:S01]  /*0cf0*/  UMOV UR6, 0x400 ;  /* 0x0000040000067882 */ /* 0x000fe20000000000 */
[----:B------:R-:W-:-:S02]  /*0d00*/  IMAD R2, R17, 0x12, R2 ;  /* 0x0000001211027824 */ /* 0x000fc400078e0202 */
[----:B------:R-:W-:-:S04]  /*0d10*/  IMAD R0, R0, R9, R4 ;  /* 0x0000000900007224 */ /* 0x000fc800078e0204 */
[----:B------:R-:W-:-:S04]  /*0d20*/  IMAD R5, R0, UR4, R5 ;  /* 0x0000000400057c24 */ /* 0x000fc8000f8e0205 */
[----:B------:R-:W-:Y:S01]  /*0d30*/  IMAD R5, R5, UR5, R6 ;  /* 0x0000000505057c24 */ /* 0x000fe2000f8e0206 */
[----:B-1----:R-:W-:-:S06]  /*0d40*/  ULEA UR6, UR7, UR6, 0x18 ;  /* 0x0000000607067291 */ /* 0x002fcc000f8ec0ff */
[----:B------:R-:W-:-:S05]  /*0d50*/  LEA R20, R2, UR6, 0x2 ;  /* 0x0000000602147c11 */ /* 0x000fca000f8e10ff */
[----:B------:R-:W2:Y:S04]  /*0d60*/  LDS R2, [R20] ;  /* 0x0000000014027984 */ /* 0x000ea80000000800 */
[----:B------:R-:W3:Y:S04]  /*0d70*/  LDS R23, [R20+0x4] ;  /* 0x0000040014177984 */ /* 0x000ee80000000800 */
[----:B------:R-:W4:Y:S04]  /*0d80*/  LDS R22, [R20+0x8] ;  /* 0x0000080014167984 */ /* 0x000f280000000800 */
[----:B------:R-:W5:Y:S04]  /*0d90*/  LDS R25, [R20+0x48] ;  /* 0x0000480014197984 */ /* 0x000f680000000800 */
[----:B------:R-:W1:Y:S04]  /*0da0*/  LDS R19, [R20+0x4c] ;  /* 0x00004c0014137984 */ /* 0x000e680000000800 */
[----:B------:R-:W1:Y:S04]  /*0db0*/  LDS R18, [R20+0x50] ;  /* 0x0000500014127984 */ /* 0x000e680000000800 */
[----:B------:R-:W1:Y:S04]  /*0dc0*/  LDS R17, [R20+0x90] ;  /* 0x0000900014117984 */ /* 0x000e680000000800 */
[----:B0-----:R-:W0:Y:S04]  /*0dd0*/  LDS R11, [R20+0x94] ;  /* 0x00009400140b7984 */ /* 0x001e280000000800 */
[----:B------:R-:W0:Y:S01]  /*0de0*/  LDS R10, [R20+0x98] ;  /* 0x00009800140a7984 */ /* 0x000e220000000800 */
[----:B--2---:R-:W-:-:S04]  /*0df0*/  FFMA R2, R2, R21, RZ ;  /* 0x0000001502027223 */ /* 0x004fc800000000ff */
[----:B---3--:R-:W-:Y:S02]  /*0e00*/  FFMA R23, R23, R3, R2 ;  /* 0x0000000317177223 */ /* 0x008fe40000000002 */
[----:B------:R-:W2:Y:S02]  /*0e10*/  LDC.64 R2, c[0x0][0x390] ;  /* 0x0000e400ff027b82 */ /* 0x000ea40000000a00 */
[----:B----4-:R-:W-:-:S04]  /*0e20*/  FFMA R16, R22, R16, R23 ;  /* 0x0000001016107223 */ /* 0x010fc80000000017 */
[----:B-----5:R-:W-:-:S04]  /*0e30*/  FFMA R16, R25, R15, R16 ;  /* 0x0000000f19107223 */ /* 0x020fc80000000010 */
[----:B-1----:R-:W-:-:S04]  /*0e40*/  FFMA R19, R19, R14, R16 ;  /* 0x0000000e13137223 */ /* 0x002fc80000000010 */
[----:B------:R-:W-:-:S04]  /*0e50*/  FFMA R18, R18, R13, R19 ;  /* 0x0000000d12127223 */ /* 0x000fc80000000013 */
[----:B------:R-:W-:-:S04]  /*0e60*/  FFMA R12, R17, R12, R18 ;  /* 0x0000000c110c7223 */ /* 0x000fc80000000012 */
[----:B0-----:R-:W-:Y:S01]  /*0e70*/  FFMA R11, R11, R8, R12 ;  /* 0x000000080b0b7223 */ /* 0x001fe2000000000c */
[----:B--2---:R-:W-:-:S04]  /*0e80*/  IMAD.WIDE R2, R5, 0x4, R2 ;  /* 0x0000000405027825 */ /* 0x004fc800078e0202 */
[----:B------:R-:W-:-:S05]  /*0e90*/  FFMA R7, R10, R7, R11 ;  /* 0x000000070a077223 */ /* 0x000fca000000000b */
[----:B------:R-:W-:Y:S01]  /*0ea0*/  STG.E desc[UR8][R2.64], R7 ;  /* 0x0000000702007986 */ /* 0x000fe2000c101908 */
[----:B------:R-:W-:Y:S05]  /*0eb0*/  EXIT ;  /* 0x000000000000794d */ /* 0x000fea0003800000 */
.L_x_12:
[----:B------:R-:W-:-:S00]  /*0ec0*/  BRA `(.L_x_12) ;  /* 0xfffffffc00fc7947 */ /* 0x000fc0000383ffff */
[----:B------:R-:W-:-:S00]  /*0ed0*/  NOP ;  /* 0x0000000000007918 */ /* 0x000fc00000000000 */
        /* <DEDUP_REMOVED lines=10> */
.L_x_13:


//--------------------- .nv.shared._Z13conv2d_kernelPfS_S_iiii --------------------------
	.section	.nv.shared._Z13conv2d_kernelPfS_S_iiii,"aw",@nobits
	.sectionflags	@""
	.align	16
	.zero		1024


//--------------------- .nv.shared.reserved.0     --------------------------
	.section	.nv.shared.reserved.0,"aw",@nobits
	.weak		__nv_reservedSMEM_offset_0_alias
	.size		__nv_reservedSMEM_offset_0_alias, 0, 64
	.other		__nv_reservedSMEM_offset_0_alias,@"STO_CUDA_RESERVED_SHARED STV_DEFAULT"
__nv_reservedSMEM_offset_0_alias:
	.zero		0
	.zero		64


//--------------------- .nv.constant0._Z13conv2d_kernelPfS_S_iiii --------------------------
	.section	.nv.constant0._Z13conv2d_kernelPfS_S_iiii,"a",@progbits
	.sectionflags	@""
	.align	4
.nv.constant0._Z13conv2d_kernelPfS_S_iiii:
	.zero		936


//--------------------- SYMBOLS --------------------------

	.type		.nv.reservedSmem.offset0,@object
	.size		.nv.reservedSmem.offset0,0x4
	.type		.nv.reservedSmem.cap,@object
	.size		.nv.reservedSmem.cap,0x4
